//
// Generated by NVIDIA NVVM Compiler
//
// Compiler Build ID: CL-36424714
// Cuda compilation tools, release 13.0, V13.0.88
// Based on NVVM 20.0.0
//

.version 9.0
.target sm_100
.address_size 64

	// .globl	_Z15matrixMulKernelPiS_S_
// _ZZ15matrixMulKernelPiS_S_E3Mds has been demoted
// _ZZ15matrixMulKernelPiS_S_E3Nds has been demoted

.visible .entry _Z15matrixMulKernelPiS_S_(
	.param .u64 .ptr .align 1 _Z15matrixMulKernelPiS_S__param_0,
	.param .u64 .ptr .align 1 _Z15matrixMulKernelPiS_S__param_1,
	.param .u64 .ptr .align 1 _Z15matrixMulKernelPiS_S__param_2
)
{
	.reg .pred 	%p<2>;
	.reg .b32 	%r<116>;
	.reg .b64 	%rd<16>;
	// demoted variable
	.shared .align 4 .b8 _ZZ15matrixMulKernelPiS_S_E3Mds[1024];
	// demoted variable
	.shared .align 4 .b8 _ZZ15matrixMulKernelPiS_S_E3Nds[2048];
	ld.param.u64 	%rd5, [_Z15matrixMulKernelPiS_S__param_0];
	ld.param.u64 	%rd6, [_Z15matrixMulKernelPiS_S__param_1];
	ld.param.u64 	%rd7, [_Z15matrixMulKernelPiS_S__param_2];
	cvta.to.global.u64 	%rd1, %rd7;
	cvta.to.global.u64 	%rd8, %rd6;
	mov.u32 	%r17, %tid.x;
	mov.u32 	%r18, %ctaid.x;
	mov.u32 	%r19, %tid.y;
	mov.u32 	%r20, %ctaid.y;
	shl.b32 	%r21, %r18, 4;
	add.s32 	%r1, %r21, %r17;
	shl.b32 	%r22, %r20, 14;
	shl.b32 	%r23, %r19, 10;
	add.s32 	%r2, %r22, %r23;
	or.b32  	%r24, %r2, %r17;
	shl.b32 	%r25, %r19, 6;
	mov.u32 	%r26, _ZZ15matrixMulKernelPiS_S_E3Mds;
	add.s32 	%r3, %r26, %r25;
	shl.b32 	%r27, %r17, 2;
	add.s32 	%r4, %r3, %r27;
	add.s32 	%r112, %r1, %r23;
	shl.b32 	%r28, %r19, 7;
	mov.u32 	%r29, _ZZ15matrixMulKernelPiS_S_E3Nds;
	add.s32 	%r7, %r29, %r27;
	add.s32 	%r6, %r7, %r28;
	mul.wide.u32 	%rd9, %r24, 4;
	add.s64 	%rd15, %rd8, %rd9;
	mov.b32 	%r113, 0;
	mov.u32 	%r114, %r113;
	mov.u32 	%r115, %r113;
$L__BB0_1:
	ld.global.u32 	%r30, [%rd15];
	st.shared.u32 	[%r4], %r30;
	mul.wide.u32 	%rd10, %r112, 4;
	add.s64 	%rd11, %rd1, %rd10;
	ld.global.u32 	%r31, [%rd11];
	st.shared.u32 	[%r6], %r31;
	ld.global.u32 	%r32, [%rd11+2048];
	st.shared.u32 	[%r6+64], %r32;
	bar.sync 	0;
	ld.shared.u32 	%r33, [%r3];
	ld.shared.u32 	%r34, [%r7];
	mad.lo.s32 	%r35, %r34, %r33, %r115;
	ld.shared.u32 	%r36, [%r7+64];
	mad.lo.s32 	%r37, %r36, %r33, %r114;
	ld.shared.u32 	%r38, [%r3+4];
	ld.shared.u32 	%r39, [%r7+128];
	mad.lo.s32 	%r40, %r39, %r38, %r35;
	ld.shared.u32 	%r41, [%r7+192];
	mad.lo.s32 	%r42, %r41, %r38, %r37;
	ld.shared.u32 	%r43, [%r3+8];
	ld.shared.u32 	%r44, [%r7+256];
	mad.lo.s32 	%r45, %r44, %r43, %r40;
	ld.shared.u32 	%r46, [%r7+320];
	mad.lo.s32 	%r47, %r46, %r43, %r42;
	ld.shared.u32 	%r48, [%r3+12];
	ld.shared.u32 	%r49, [%r7+384];
	mad.lo.s32 	%r50, %r49, %r48, %r45;
	ld.shared.u32 	%r51, [%r7+448];
	mad.lo.s32 	%r52, %r51, %r48, %r47;
	ld.shared.u32 	%r53, [%r3+16];
	ld.shared.u32 	%r54, [%r7+512];
	mad.lo.s32 	%r55, %r54, %r53, %r50;
	ld.shared.u32 	%r56, [%r7+576];
	mad.lo.s32 	%r57, %r56, %r53, %r52;
	ld.shared.u32 	%r58, [%r3+20];
	ld.shared.u32 	%r59, [%r7+640];
	mad.lo.s32 	%r60, %r59, %r58, %r55;
	ld.shared.u32 	%r61, [%r7+704];
	mad.lo.s32 	%r62, %r61, %r58, %r57;
	ld.shared.u32 	%r63, [%r3+24];
	ld.shared.u32 	%r64, [%r7+768];
	mad.lo.s32 	%r65, %r64, %r63, %r60;
	ld.shared.u32 	%r66, [%r7+832];
	mad.lo.s32 	%r67, %r66, %r63, %r62;
	ld.shared.u32 	%r68, [%r3+28];
	ld.shared.u32 	%r69, [%r7+896];
	mad.lo.s32 	%r70, %r69, %r68, %r65;
	ld.shared.u32 	%r71, [%r7+960];
	mad.lo.s32 	%r72, %r71, %r68, %r67;
	ld.shared.u32 	%r73, [%r3+32];
	ld.shared.u32 	%r74, [%r7+1024];
	mad.lo.s32 	%r75, %r74, %r73, %r70;
	ld.shared.u32 	%r76, [%r7+1088];
	mad.lo.s32 	%r77, %r76, %r73, %r72;
	ld.shared.u32 	%r78, [%r3+36];
	ld.shared.u32 	%r79, [%r7+1152];
	mad.lo.s32 	%r80, %r79, %r78, %r75;
	ld.shared.u32 	%r81, [%r7+1216];
	mad.lo.s32 	%r82, %r81, %r78, %r77;
	ld.shared.u32 	%r83, [%r3+40];
	ld.shared.u32 	%r84, [%r7+1280];
	mad.lo.s32 	%r85, %r84, %r83, %r80;
	ld.shared.u32 	%r86, [%r7+1344];
	mad.lo.s32 	%r87, %r86, %r83, %r82;
	ld.shared.u32 	%r88, [%r3+44];
	ld.shared.u32 	%r89, [%r7+1408];
	mad.lo.s32 	%r90, %r89, %r88, %r85;
	ld.shared.u32 	%r91, [%r7+1472];
	mad.lo.s32 	%r92, %r91, %r88, %r87;
	ld.shared.u32 	%r93, [%r3+48];
	ld.shared.u32 	%r94, [%r7+1536];
	mad.lo.s32 	%r95, %r94, %r93, %r90;
	ld.shared.u32 	%r96, [%r7+1600];
	mad.lo.s32 	%r97, %r96, %r93, %r92;
	ld.shared.u32 	%r98, [%r3+52];
	ld.shared.u32 	%r99, [%r7+1664];
	mad.lo.s32 	%r100, %r99, %r98, %r95;
	ld.shared.u32 	%r101, [%r7+1728];
	mad.lo.s32 	%r102, %r101, %r98, %r97;
	ld.shared.u32 	%r103, [%r3+56];
	ld.shared.u32 	%r104, [%r7+1792];
	mad.lo.s32 	%r105, %r104, %r103, %r100;
	ld.shared.u32 	%r106, [%r7+1856];
	mad.lo.s32 	%r107, %r106, %r103, %r102;
	ld.shared.u32 	%r108, [%r3+60];
	ld.shared.u32 	%r109, [%r7+1920];
	mad.lo.s32 	%r115, %r109, %r108, %r105;
	ld.shared.u32 	%r110, [%r7+1984];
	mad.lo.s32 	%r114, %r110, %r108, %r107;
	bar.sync 	0;
	add.s32 	%r113, %r113, 1;
	add.s32 	%r112, %r112, 16384;
	add.s64 	%rd15, %rd15, 64;
	setp.ne.s32 	%p1, %r113, 64;
	@%p1 bra 	$L__BB0_1;
	cvta.to.global.u64 	%rd12, %rd5;
	add.s32 	%r111, %r2, %r1;
	mul.wide.u32 	%rd13, %r111, 4;
	add.s64 	%rd14, %rd12, %rd13;
	st.global.u32 	[%rd14], %r115;
	st.global.u32 	[%rd14+2048], %r114;
	ret;

}


// ===== COMPILED SASS (sm_100) =====

	.target	sm_100

	.elftype	@"ET_EXEC"


//--------------------- .note.nv.tkinfo           --------------------------
	.section	.note.nv.tkinfo,"",@"SHT_NOTE"
	.sectionflags	@"SHF_NOTE_NV_TKINFO"
	.tkinfo
        /*0018*/ 	.word	0x00000002
        /*0030*/ 	.string	""
        /*0030*/ 	.string	"ptxas"
        /*0030*/ 	.string	"Cuda compilation tools, release 13.0, V13.0.88"
        /*0030*/ 	.string	"Build cuda_13.0.r13.0/compiler.36424714_0"
        /*0030*/ 	.string	"-arch sm_100 -m 64 "



//--------------------- .note.nv.cuinfo           --------------------------
	.section	.note.nv.cuinfo,"",@"SHT_NOTE"
	.sectionflags	@"SHF_NOTE_NV_CUINFO"
        /*0018*/ 	.short	0x0002
        /*001a*/ 	.short	0x0064
        /*001c*/ 	.short	0x0082
	.zero		2


//--------------------- .nv.info                  --------------------------
	.section	.nv.info,"",@"SHT_CUDA_INFO"
	.align	4


	//----- nvinfo : EIATTR_REGCOUNT
	.align		4
        /*0000*/ 	.byte	0x04, 0x2f
        /*0002*/ 	.short	(.L_1 - .L_0)
	.align		4
.L_0:
        /*0004*/ 	.word	index@(_Z15matrixMulKernelPiS_S_)
        /*0008*/ 	.word	0x0000001f


	//----- nvinfo : EIATTR_FRAME_SIZE
	.align		4
.L_1:
        /*000c*/ 	.byte	0x04, 0x11
        /*000e*/ 	.short	(.L_3 - .L_2)
	.align		4
.L_2:
        /*0010*/ 	.word	index@(_Z15matrixMulKernelPiS_S_)
        /*0014*/ 	.word	0x00000000


	//----- nvinfo : EIATTR_MIN_STACK_SIZE
	.align		4
.L_3:
        /*0018*/ 	.byte	0x04, 0x12
        /*001a*/ 	.short	(.L_5 - .L_4)
	.align		4
.L_4:
        /*001c*/ 	.word	index@(_Z15matrixMulKernelPiS_S_)
        /*0020*/ 	.word	0x00000000
.L_5:


//--------------------- .nv.compat                --------------------------
	.section	.nv.compat,"",@"SHT_CUDA_COMPAT_INFO"
	.align	4
        /*0000*/ 	.byte	0x02, 0x09, 0x00, 0x00, 0x02, 0x02, 0x01, 0x00, 0x02, 0x05, 0x05, 0x00, 0x03, 0x07, 0x01, 0x01
        /*0010*/ 	.byte	0x02, 0x03, 0x00, 0x00, 0x02, 0x06, 0x01, 0x00, 0x04, 0x0b, 0x08, 0x00, 0x09, 0x00, 0x00, 0x00
        /*0020*/ 	.byte	0x00, 0x00, 0x00, 0x00


//--------------------- .nv.info._Z15matrixMulKernelPiS_S_ --------------------------
	.section	.nv.info._Z15matrixMulKernelPiS_S_,"",@"SHT_CUDA_INFO"
	.sectionflags	@""
	.align	4


	//----- nvinfo : EIATTR_CUDA_API_VERSION
	.align		4
        /*0000*/ 	.byte	0x04, 0x37
        /*0002*/ 	.short	(.L_7 - .L_6)
.L_6:
        /*0004*/ 	.word	0x00000082


	//----- nvinfo : EIATTR_KPARAM_INFO
	.align		4
.L_7:
        /*0008*/ 	.byte	0x04, 0x17
        /*000a*/ 	.short	(.L_9 - .L_8)
.L_8:
        /*000c*/ 	.word	0x00000000
        /*0010*/ 	.short	0x0002
        /*0012*/ 	.short	0x0010
        /*0014*/ 	.byte	0x00, 0xf5, 0x21, 0x00


	//----- nvinfo : EIATTR_KPARAM_INFO
	.align		4
.L_9:
        /*0018*/ 	.byte	0x04, 0x17
        /*001a*/ 	.short	(.L_11 - .L_10)
.L_10:
        /*001c*/ 	.word	0x00000000
        /*0020*/ 	.short	0x0001
        /*0022*/ 	.short	0x0008
        /*0024*/ 	.byte	0x00, 0xf5, 0x21, 0x00


	//----- nvinfo : EIATTR_KPARAM_INFO
	.align		4
.L_11:
        /*0028*/ 	.byte	0x04, 0x17
        /*002a*/ 	.short	(.L_13 - .L_12)
.L_12:
        /*002c*/ 	.word	0x00000000
        /*0030*/ 	.short	0x0000
        /*0032*/ 	.short	0x0000
        /*0034*/ 	.byte	0x00, 0xf5, 0x21, 0x00


	//----- nvinfo : EIATTR_SPARSE_MMA_MASK
	.align		4
.L_13:
        /*0038*/ 	.byte	0x03, 0x50
        /*003a*/ 	.short	0x0000


	//----- nvinfo : EIATTR_MAXREG_COUNT
	.align		4
        /*003c*/ 	.byte	0x03, 0x1b
        /*003e*/ 	.short	0x00ff


	//----- nvinfo : EIATTR_NUM_BARRIERS
	.align		4
        /*0040*/ 	.byte	0x02, 0x4c
        /*0042*/ 	.byte	0x01
	.zero		1


	//----- nvinfo : EIATTR_MERCURY_ISA_VERSION
	.align		4
        /*0044*/ 	.byte	0x03, 0x5f
        /*0046*/ 	.short	0x0101


	//----- nvinfo : EIATTR_VRC_CTA_INIT_COUNT
	.align		4
        /*0048*/ 	.byte	0x02, 0x4a
	.zero		1
	.zero		1


	//----- nvinfo : EIATTR_EXIT_INSTR_OFFSETS
	.align		4
        /*004c*/ 	.byte	0x04, 0x1c
        /*004e*/ 	.short	(.L_15 - .L_14)


	//   ....[0]....
.L_14:
        /*0050*/ 	.word	0x00000720


	//----- nvinfo : EIATTR_CBANK_PARAM_SIZE
	.align		4
.L_15:
        /*0054*/ 	.byte	0x03, 0x19
        /*0056*/ 	.short	0x0018


	//----- nvinfo : EIATTR_PARAM_CBANK
	.align		4
        /*0058*/ 	.byte	0x04, 0x0a
        /*005a*/ 	.short	(.L_17 - .L_16)
	.align		4
.L_16:
        /*005c*/ 	.word	index@(.nv.constant0._Z15matrixMulKernelPiS_S_)
        /*0060*/ 	.short	0x0380
        /*0062*/ 	.short	0x0018


	//----- nvinfo : EIATTR_SW_WAR
	.align		4
.L_17:
        /*0064*/ 	.byte	0x04, 0x36
        /*0066*/ 	.short	(.L_19 - .L_18)
.L_18:
        /*0068*/ 	.word	0x00000008
.L_19:


//--------------------- .nv.callgraph             --------------------------
	.section	.nv.callgraph,"",@"SHT_CUDA_CALLGRAPH"
	.align	4
	.sectionentsize	8
	.align		4
        /*0000*/ 	.word	0x00000000
	.align		4
        /*0004*/ 	.word	0xffffffff
	.align		4
        /*0008*/ 	.word	0x00000000
	.align		4
        /*000c*/ 	.word	0xfffffffe
	.align		4
        /*0010*/ 	.word	0x00000000
	.align		4
        /*0014*/ 	.word	0xfffffffd
	.align		4
        /*0018*/ 	.word	0x00000000
	.align		4
        /*001c*/ 	.word	0xfffffffc


//--------------------- .text._Z15matrixMulKernelPiS_S_ --------------------------
	.section	.text._Z15matrixMulKernelPiS_S_,"ax",@progbits
	.align	128
        .global         _Z15matrixMulKernelPiS_S_
        .type           _Z15matrixMulKernelPiS_S_,@function
        .size           _Z15matrixMulKernelPiS_S_,(.L_x_2 - _Z15matrixMulKernelPiS_S_)
        .other          _Z15matrixMulKernelPiS_S_,@"STO_CUDA_ENTRY STV_DEFAULT"
_Z15matrixMulKernelPiS_S_:
.text._Z15matrixMulKernelPiS_S_:
[----:B------:R-:W-:Y:S01]  /*0000*/  LDC R1, c[0x0][0x37c] ;  /* 0x0000df00ff017b82 */ /* 0x000fe20000000800 */
[----:B------:R-:W0:Y:S07]  /*0010*/  S2R R9, SR_TID.Y ;  /* 0x0000000000097919 */ /* 0x000e2e0000002200 */
[----:B------:R-:W1:Y:S01]  /*0020*/  S2UR UR6, SR_CgaCtaId ;  /* 0x00000000000679c3 */ /* 0x000e620000008800 */
[----:B------:R-:W-:Y:S01]  /*0030*/  UMOV UR4, 0x400 ;  /* 0x0000040000047882 */ /* 0x000fe20000000000 */
[----:B------:R-:W-:Y:S01]  /*0040*/  HFMA2 R7, -RZ, RZ, 0, 0 ;  /* 0x00000000ff077431 */ /* 0x000fe200000001ff */
[----:B------:R-:W2:Y:S01]  /*0050*/  S2R R3, SR_CTAID.Y ;  /* 0x0000000000037919 */ /* 0x000ea20000002600 */
[----:B------:R-:W-:Y:S01]  /*0060*/  UIADD3 UR5, UPT, UPT, UR4, 0x400, URZ ;  /* 0x0000040004057890 */ /* 0x000fe2000fffe0ff */
[----:B------:R-:W3:Y:S01]  /*0070*/  LDCU.64 UR8, c[0x0][0x358] ;  /* 0x00006b00ff0877ac */ /* 0x000ee20008000a00 */
[----:B------:R-:W4:Y:S02]  /*0080*/  S2R R17, SR_TID.X ;  /* 0x0000000000117919 */ /* 0x000f240000002100 */
[----:B------:R-:W5:Y:S01]  /*0090*/  LDC.64 R18, c[0x0][0x388] ;  /* 0x0000e200ff127b82 */ /* 0x000f620000000a00 */
[----:B------:R-:W3:Y:S01]  /*00a0*/  S2R R6, SR_CTAID.X ;  /* 0x0000000000067919 */ /* 0x000ee20000002500 */
[----:B-1----:R-:W-:-:S02]  /*00b0*/  ULEA UR4, UR6, UR4, 0x18 ;  /* 0x0000000406047291 */ /* 0x002fc4000f8ec0ff */
[----:B------:R-:W-:Y:S01]  /*00c0*/  ULEA UR5, UR6, UR5, 0x18 ;  /* 0x0000000506057291 */ /* 0x000fe2000f8ec0ff */
[----:B0-----:R-:W-:-:S03]  /*00d0*/  SHF.L.U32 R4, R9, 0xa, RZ ;  /* 0x0000000a09047819 */ /* 0x001fc600000006ff */
[----:B------:R-:W-:Y:S01]  /*00e0*/  LEA R14, R9, UR4, 0x6 ;  /* 0x00000004090e7c11 */ /* 0x000fe2000f8e30ff */
[----:B------:R-:W-:Y:S01]  /*00f0*/  UMOV UR4, URZ ;  /* 0x000000ff00047c82 */ /* 0x000fe20008000000 */
[----:B--2---:R-:W-:Y:S02]  /*0100*/  LEA R0, R3, R4, 0xe ;  /* 0x0000000403007211 */ /* 0x004fe400078e70ff */
[----:B------:R-:W0:Y:S02]  /*0110*/  LDC.64 R2, c[0x0][0x390] ;  /* 0x0000e400ff027b82 */ /* 0x000e240000000a00 */
[-C--:B----4-:R-:W-:Y:S02]  /*0120*/  LOP3.LUT R5, R0, R17.reuse, RZ, 0xfc, !PT ;  /* 0x0000001100057212 */ /* 0x090fe400078efcff */
[----:B------:R-:W-:Y:S02]  /*0130*/  LEA R16, R17, UR5, 0x2 ;  /* 0x0000000511107c11 */ /* 0x000fe4000f8e10ff */
[----:B---3--:R-:W-:Y:S01]  /*0140*/  LEA R15, R6, R17, 0x4 ;  /* 0x00000011060f7211 */ /* 0x008fe200078e20ff */
[----:B-----5:R-:W-:Y:S01]  /*0150*/  IMAD.WIDE.U32 R18, R5, 0x4, R18 ;  /* 0x0000000405127825 */ /* 0x020fe200078e0012 */
[----:B------:R-:W-:-:S02]  /*0160*/  MOV R5, RZ ;  /* 0x000000ff00057202 */ /* 0x000fc40000000f00 */
[----:B------:R-:W-:Y:S02]  /*0170*/  IADD3 R13, PT, PT, R15, R4, RZ ;  /* 0x000000040f0d7210 */ /* 0x000fe40007ffe0ff */
[----:B------:R-:W-:Y:S02]  /*0180*/  LEA R17, R17, R14, 0x2 ;  /* 0x0000000e11117211 */ /* 0x000fe400078e10ff */
[----:B------:R-:W-:-:S07]  /*0190*/  LEA R12, R9, R16, 0x7 ;  /* 0x00000010090c7211 */ /* 0x000fce00078e38ff */
.L_x_0:
[----:B0-----:R-:W-:Y:S01]  /*01a0*/  IMAD.WIDE.U32 R20, R13, 0x4, R2 ;  /* 0x000000040d147825 */ /* 0x001fe200078e0002 */
[----:B------:R0:W2:Y:S04]  /*01b0*/  LDG.E R4, desc[UR8][R18.64] ;  /* 0x0000000812047981 */ /* 0x0000a8000c1e1900 */
[----:B------:R-:W3:Y:S04]  /*01c0*/  LDG.E R25, desc[UR8][R20.64] ;  /* 0x0000000814197981 */ /* 0x000ee8000c1e1900 */
[----:B------:R-:W4:Y:S01]  /*01d0*/  LDG.E R27, desc[UR8][R20.64+0x800] ;  /* 0x00080008141b7981 */ /* 0x000f22000c1e1900 */
[----:B------:R-:W-:Y:S01]  /*01e0*/  UIADD3 UR4, UPT, UPT, UR4, 0x1, URZ ;  /* 0x0000000104047890 */ /* 0x000fe2000fffe0ff */
[----:B0-----:R-:W-:-:S02]  /*01f0*/  IADD3 R18, P0, PT, R18, 0x40, RZ ;  /* 0x0000004012127810 */ /* 0x001fc40007f1e0ff */
[----:B------:R-:W-:Y:S01]  /*0200*/  IADD3 R13, PT, PT, R13, 0x4000, RZ ;  /* 0x000040000d0d7810 */ /* 0x000fe20007ffe0ff */
[----:B------:R-:W-:Y:S01]  /*0210*/  UISETP.NE.AND UP0, UPT, UR4, 0x40, UPT ;  /* 0x000000400400788c */ /* 0x000fe2000bf05270 */
[----:B------:R-:W-:Y:S01]  /*0220*/  IADD3.X R19, PT, PT, RZ, R19, RZ, P0, !PT ;  /* 0x00000013ff137210 */ /* 0x000fe200007fe4ff */
[----:B--2---:R-:W-:Y:S04]  /*0230*/  STS [R17], R4 ;  /* 0x0000000411007388 */ /* 0x004fe80000000800 */
[----:B---3--:R-:W-:Y:S04]  /*0240*/  STS [R12], R25 ;  /* 0x000000190c007388 */ /* 0x008fe80000000800 */
[----:B----4-:R-:W-:Y:S01]  /*0250*/  STS [R12+0x40], R27 ;  /* 0x0000401b0c007388 */ /* 0x010fe20000000800 */
[----:B------:R-:W-:Y:S06]  /*0260*/  BAR.SYNC.DEFER_BLOCKING 0x0 ;  /* 0x0000000000007b1d */ /* 0x000fec0000010000 */
[----:B------:R-:W-:Y:S04]  /*0270*/  LDS R6, [R16] ;  /* 0x0000000010067984 */ /* 0x000fe80000000800 */
[----:B------:R-:W0:Y:S04]  /*0280*/  LDS.128 R8, [R14] ;  /* 0x000000000e087984 */ /* 0x000e280000000c00 */
[----:B------:R-:W1:Y:S04]  /*0290*/  LDS R24, [R16+0x40] ;  /* 0x0000400010187984 */ /* 0x000e680000000800 */
[----:B------:R-:W2:Y:S04]  /*02a0*/  LDS R26, [R16+0x80] ;  /* 0x00008000101a7984 */ /* 0x000ea80000000800 */
[----:B------:R-:W3:Y:S04]  /*02b0*/  LDS R28, [R16+0xc0] ;  /* 0x0000c000101c7984 */ /* 0x000ee80000000800 */
[----:B------:R-:W4:Y:S04]  /*02c0*/  LDS R23, [R16+0x100] ;  /* 0x0001000010177984 */ /* 0x000f280000000800 */
[----:B------:R-:W5:Y:S04]  /*02d0*/  LDS R21, [R16+0x140] ;  /* 0x0001400010157984 */ /* 0x000f680000000800 */
[----:B------:R-:W5:Y:S04]  /*02e0*/  LDS R22, [R16+0x1c0] ;  /* 0x0001c00010167984 */ /* 0x000f680000000800 */
[----:B------:R-:W5:Y:S04]  /*02f0*/  LDS R20, [R16+0x180] ;  /* 0x0001800010147984 */ /* 0x000f680000000800 */
[----:B------:R-:W-:Y:S01]  /*0300*/  LDS R25, [R16+0x240] ;  /* 0x0002400010197984 */ /* 0x000fe20000000800 */
[----:B0-----:R-:W-:-:S02]  /*0310*/  IMAD R6, R8, R6, R5 ;  /* 0x0000000608067224 */ /* 0x001fc400078e0205 */
[----:B-1----:R-:W-:Y:S02]  /*0320*/  IMAD R24, R8, R24, R7 ;  /* 0x0000001808187224 */ /* 0x002fe400078e0207 */
[----:B------:R-:W-:Y:S01]  /*0330*/  LDS R8, [R16+0x2c0] ;  /* 0x0002c00010087984 */ /* 0x000fe20000000800 */
[----:B--2---:R-:W-:-:S03]  /*0340*/  IMAD R26, R26, R9, R6 ;  /* 0x000000091a1a7224 */ /* 0x004fc600078e0206 */
[----:B------:R-:W0:Y:S01]  /*0350*/  LDS.128 R4, [R14+0x10] ;  /* 0x000010000e047984 */ /* 0x000e220000000c00 */
[----:B---3--:R-:W-:-:S03]  /*0360*/  IMAD R24, R28, R9, R24 ;  /* 0x000000091c187224 */ /* 0x008fc600078e0218 */
[----:B------:R-:W1:Y:S01]  /*0370*/  LDS R9, [R16+0x200] ;  /* 0x0002000010097984 */ /* 0x000e620000000800 */
[----:B----4-:R-:W-:-:S03]  /*0380*/  IMAD R26, R23, R10, R26 ;  /* 0x0000000a171a7224 */ /* 0x010fc600078e021a */
[----:B------:R-:W2:Y:S01]  /*0390*/  LDS R23, [R16+0x340] ;  /* 0x0003400010177984 */ /* 0x000ea20000000800 */
[----:B-----5:R-:W-:-:S03]  /*03a0*/  IMAD R24, R21, R10, R24 ;  /* 0x0000000a15187224 */ /* 0x020fc600078e0218 */
[----:B------:R-:W3:Y:S01]  /*03b0*/  LDS R10, [R16+0x280] ;  /* 0x00028000100a7984 */ /* 0x000ee20000000800 */
[----:B------:R-:W-:-:S03]  /*03c0*/  IMAD R24, R22, R11, R24 ;  /* 0x0000000b16187224 */ /* 0x000fc600078e0218 */
[----:B------:R-:W4:Y:S01]  /*03d0*/  LDS R21, [R16+0x300] ;  /* 0x0003000010157984 */ /* 0x000f220000000800 */
[----:B------:R-:W-:-:S03]  /*03e0*/  IMAD R26, R20, R11, R26 ;  /* 0x0000000b141a7224 */ /* 0x000fc600078e021a */
[----:B------:R-:W5:Y:S04]  /*03f0*/  LDS R22, [R16+0x380] ;  /* 0x0003800010167984 */ /* 0x000f680000000800 */
[----:B------:R-:W5:Y:S01]  /*0400*/  LDS R20, [R16+0x3c0] ;  /* 0x0003c00010147984 */ /* 0x000f620000000800 */
[----:B0-----:R-:W-:-:S03]  /*0410*/  IMAD R24, R4, R25, R24 ;  /* 0x0000001904187224 */ /* 0x001fc600078e0218 */
[----:B------:R-:W-:Y:S01]  /*0420*/  LDS R25, [R16+0x440] ;  /* 0x0004400010197984 */ /* 0x000fe20000000800 */
[----:B-1----:R-:W-:Y:S02]  /*0430*/  IMAD R9, R4, R9, R26 ;  /* 0x0000000904097224 */ /* 0x002fe400078e021a */
[----:B------:R-:W-:-:S04]  /*0440*/  IMAD R24, R8, R5, R24 ;  /* 0x0000000508187224 */ /* 0x000fc800078e0218 */
[-C--:B--2---:R-:W-:Y:S02]  /*0450*/  IMAD R24, R23, R6.reuse, R24 ;  /* 0x0000000617187224 */ /* 0x084fe400078e0218 */
[----:B---3--:R-:W-:Y:S01]  /*0460*/  IMAD R4, R10, R5, R9 ;  /* 0x000000050a047224 */ /* 0x008fe200078e0209 */
[----:B------:R-:W-:Y:S03]  /*0470*/  LDS R23, [R16+0x540] ;  /* 0x0005400010177984 */ /* 0x000fe60000000800 */
[----:B----4-:R-:W-:Y:S01]  /*0480*/  IMAD R26, R21, R6, R4 ;  /* 0x00000006151a7224 */ /* 0x010fe200078e0204 */
[----:B------:R-:W-:Y:S03]  /*0490*/  LDS R5, [R16+0x400] ;  /* 0x0004000010057984 */ /* 0x000fe60000000800 */
[-C--:B-----5:R-:W-:Y:S01]  /*04a0*/  IMAD R26, R22, R7.reuse, R26 ;  /* 0x00000007161a7224 */ /* 0x0a0fe200078e021a */
[----:B------:R-:W0:Y:S01]  /*04b0*/  LDS.128 R8, [R14+0x20] ;  /* 0x000020000e087984 */ /* 0x000e220000000c00 */
[----:B------:R-:W-:-:S03]  /*04c0*/  IMAD R24, R20, R7, R24 ;  /* 0x0000000714187224 */ /* 0x000fc600078e0218 */
[----:B------:R-:W1:Y:S04]  /*04d0*/  LDS R6, [R16+0x480] ;  /* 0x0004800010067984 */ /* 0x000e680000000800 */
[----:B------:R-:W2:Y:S04]  /*04e0*/  LDS R4, [R16+0x4c0] ;  /* 0x0004c00010047984 */ /* 0x000ea80000000800 */
[----:B------:R-:W3:Y:S04]  /*04f0*/  LDS R21, [R16+0x500] ;  /* 0x0005000010157984 */ /* 0x000ee80000000800 */
[----:B------:R-:W4:Y:S04]  /*0500*/  LDS R22, [R16+0x580] ;  /* 0x0005800010167984 */ /* 0x000f280000000800 */
[----:B------:R-:W5:Y:S01]  /*0510*/  LDS R20, [R16+0x5c0] ;  /* 0x0005c00010147984 */ /* 0x000f620000000800 */
[----:B0-----:R-:W-:-:S02]  /*0520*/  IMAD R5, R8, R5, R26 ;  /* 0x0000000508057224 */ /* 0x001fc400078e021a */
[----:B------:R-:W-:Y:S02]  /*0530*/  IMAD R24, R8, R25, R24 ;  /* 0x0000001908187224 */ /* 0x000fe400078e0218 */
[-C--:B-1----:R-:W-:Y:S02]  /*0540*/  IMAD R8, R6, R9.reuse, R5 ;  /* 0x0000000906087224 */ /* 0x082fe400078e0205 */
[----:B--2---:R-:W-:Y:S02]  /*0550*/  IMAD R24, R4, R9, R24 ;  /* 0x0000000904187224 */ /* 0x004fe400078e0218 */
[----:B------:R-:W-:Y:S01]  /*0560*/  LDS R9, [R16+0x600] ;  /* 0x0006000010097984 */ /* 0x000fe20000000800 */
[----:B---3--:R-:W-:-:S03]  /*0570*/  IMAD R25, R21, R10, R8 ;  /* 0x0000000a15197224 */ /* 0x008fc600078e0208 */
[----:B------:R-:W0:Y:S01]  /*0580*/  LDS.128 R4, [R14+0x30] ;  /* 0x000030000e047984 */ /* 0x000e220000000c00 */
[----:B------:R-:W-:Y:S02]  /*0590*/  IMAD R24, R23, R10, R24 ;  /* 0x0000000a17187224 */ /* 0x000fe400078e0218 */
[-C--:B----4-:R-:W-:Y:S01]  /*05a0*/  IMAD R26, R22, R11.reuse, R25 ;  /* 0x0000000b161a7224 */ /* 0x090fe200078e0219 */
[----:B------:R-:W1:Y:S01]  /*05b0*/  LDS R21, [R16+0x640] ;  /* 0x0006400010157984 */ /* 0x000e620000000800 */
[----:B-----5:R-:W-:-:S03]  /*05c0*/  IMAD R24, R20, R11, R24 ;  /* 0x0000000b14187224 */ /* 0x020fc600078e0218 */
[----:B------:R-:W2:Y:S04]  /*05d0*/  LDS R10, [R16+0x680] ;  /* 0x00068000100a7984 */ /* 0x000ea80000000800 */
[----:B------:R-:W3:Y:S04]  /*05e0*/  LDS R8, [R16+0x6c0] ;  /* 0x0006c00010087984 */ /* 0x000ee80000000800 */
[----:B------:R-:W4:Y:S04]  /*05f0*/  LDS R23, [R16+0x700] ;  /* 0x0007000010177984 */ /* 0x000f280000000800 */
[----:B------:R-:W5:Y:S04]  /*0600*/  LDS R25, [R16+0x740] ;  /* 0x0007400010197984 */ /* 0x000f680000000800 */
[----:B------:R-:W5:Y:S04]  /*0610*/  LDS R22, [R16+0x780] ;  /* 0x0007800010167984 */ /* 0x000f680000000800 */
[----:B------:R-:W5:Y:S01]  /*0620*/  LDS R20, [R16+0x7c0] ;  /* 0x0007c00010147984 */ /* 0x000f620000000800 */
[----:B0-----:R-:W-:-:S02]  /*0630*/  IMAD R9, R4, R9, R26 ;  /* 0x0000000904097224 */ /* 0x001fc400078e021a */
[----:B-1----:R-:W-:Y:S02]  /*0640*/  IMAD R21, R4, R21, R24 ;  /* 0x0000001504157224 */ /* 0x002fe400078e0218 */
[-C--:B--2---:R-:W-:Y:S02]  /*0650*/  IMAD R9, R10, R5.reuse, R9 ;  /* 0x000000050a097224 */ /* 0x084fe400078e0209 */
[----:B---3--:R-:W-:Y:S02]  /*0660*/  IMAD R8, R8, R5, R21 ;  /* 0x0000000508087224 */ /* 0x008fe400078e0215 */
[-C--:B----4-:R-:W-:Y:S02]  /*0670*/  IMAD R9, R23, R6.reuse, R9 ;  /* 0x0000000617097224 */ /* 0x090fe400078e0209 */
[----:B-----5:R-:W-:Y:S02]  /*0680*/  IMAD R8, R25, R6, R8 ;  /* 0x0000000619087224 */ /* 0x020fe400078e0208 */
[----:B------:R-:W-:-:S02]  /*0690*/  IMAD R5, R22, R7, R9 ;  /* 0x0000000716057224 */ /* 0x000fc400078e0209 */
[----:B------:R-:W-:Y:S01]  /*06a0*/  IMAD R7, R20, R7, R8 ;  /* 0x0000000714077224 */ /* 0x000fe200078e0208 */
[----:B------:R-:W-:Y:S06]  /*06b0*/  BAR.SYNC.DEFER_BLOCKING 0x0 ;  /* 0x0000000000007b1d */ /* 0x000fec0000010000 */
[----:B------:R-:W-:Y:S05]  /*06c0*/  BRA.U UP0, `(.L_x_0) ;  /* 0xfffffff900b47547 */ /* 0x000fea000b83ffff */
[----:B------:R-:W0:Y:S01]  /*06d0*/  LDC.64 R2, c[0x0][0x380] ;  /* 0x0000e000ff027b82 */ /* 0x000e220000000a00 */
[----:B------:R-:W-:-:S05]  /*06e0*/  IADD3 R15, PT, PT, R15, R0, RZ ;  /* 0x000000000f0f7210 */ /* 0x000fca0007ffe0ff */
[----:B0-----:R-:W-:-:S05]  /*06f0*/  IMAD.WIDE.U32 R2, R15, 0x4, R2 ;  /* 0x000000040f027825 */ /* 0x001fca00078e0002 */
[----:B------:R-:W-:Y:S04]  /*0700*/  STG.E desc[UR8][R2.64], R5 ;  /* 0x0000000502007986 */ /* 0x000fe8000c101908 */
[----:B------:R-:W-:Y:S01]  /*0710*/  STG.E desc[UR8][R2.64+0x800], R7 ;  /* 0x0008000702007986 */ /* 0x000fe2000c101908 */
[----:B------:R-:W-:Y:S05]  /*0720*/  EXIT ;  /* 0x000000000000794d */ /* 0x000fea0003800000 */
.L_x_1:
[----:B------:R-:W-:-:S00]  /*0730*/  BRA `(.L_x_1) ;  /* 0xfffffffc00fc7947 */ /* 0x000fc0000383ffff */
[----:B------:R-:W-:-:S00]  /*0740*/  NOP ;  /* 0x0000000000007918 */ /* 0x000fc00000000000 */
        /* <DEDUP_REMOVED lines=11> */
.L_x_2:


//--------------------- .nv.shared._Z15matrixMulKernelPiS_S_ --------------------------
	.section	.nv.shared._Z15matrixMulKernelPiS_S_,"aw",@nobits
	.sectionflags	@""
	.align	4
.nv.shared._Z15matrixMulKernelPiS_S_:
	.zero		4096


//--------------------- .nv.shared.reserved.0     --------------------------
	.section	.nv.shared.reserved.0,"aw",@nobits
	.weak		__nv_reservedSMEM_offset_0_alias
	.size		__nv_reservedSMEM_offset_0_alias, 0, 64
	.other		__nv_reservedSMEM_offset_0_alias,@"STO_CUDA_RESERVED_SHARED STV_DEFAULT"
__nv_reservedSMEM_offset_0_alias:
	.zero		0
	.zero		64


//--------------------- .nv.constant0._Z15matrixMulKernelPiS_S_ --------------------------
	.section	.nv.constant0._Z15matrixMulKernelPiS_S_,"a",@progbits
	.sectionflags	@""
	.align	4
.nv.constant0._Z15matrixMulKernelPiS_S_:
	.zero		920


//--------------------- SYMBOLS --------------------------

	.type		.nv.reservedSmem.offset0,@object
	.size		.nv.reservedSmem.offset0,0x4
	.type		.nv.reservedSmem.cap,@object
	.size		.nv.reservedSmem.cap,0x4
